//
// Generated by NVIDIA NVVM Compiler
//
// Compiler Build ID: CL-36424714
// Cuda compilation tools, release 13.0, V13.0.88
// Based on NVVM 20.0.0
//

.version 9.0
.target sm_100
.address_size 64

	// .globl	_Z9collisionPhii

.visible .entry _Z9collisionPhii(
	.param .u64 .ptr .align 1 _Z9collisionPhii_param_0,
	.param .u32 _Z9collisionPhii_param_1,
	.param .u32 _Z9collisionPhii_param_2
)
{
	.reg .pred 	%p<17>;
	.reg .b16 	%rs<25>;
	.reg .b32 	%r<21>;
	.reg .b64 	%rd<5>;

	ld.param.u64 	%rd2, [_Z9collisionPhii_param_0];
	ld.param.u32 	%r6, [_Z9collisionPhii_param_1];
	ld.param.u32 	%r7, [_Z9collisionPhii_param_2];
	mov.u32 	%r8, %tid.x;
	mov.u32 	%r9, %ctaid.x;
	mov.u32 	%r10, %ntid.x;
	mad.lo.s32 	%r1, %r9, %r10, %r8;
	mul.lo.s32 	%r11, %r7, %r6;
	setp.ge.s32 	%p1, %r1, %r11;
	@%p1 bra 	$L__BB0_10;
	cvta.to.global.u64 	%rd3, %rd2;
	div.s32 	%r2, %r1, %r7;
	mul.lo.s32 	%r12, %r2, %r7;
	sub.s32 	%r3, %r1, %r12;
	cvt.s64.s32 	%rd4, %r1;
	add.s64 	%rd1, %rd3, %rd4;
	ld.global.u8 	%rs9, [%rd1];
	shl.b16 	%rs23, %rs9, 4;
	setp.ne.s32 	%p2, %r2, 0;
	and.b16  	%rs10, %rs9, 2;
	setp.eq.s16 	%p3, %rs10, 0;
	or.pred  	%p4, %p2, %p3;
	@%p4 bra 	$L__BB0_3;
	and.b16  	%rs13, %rs23, 80;
	or.b16  	%rs23, %rs13, -128;
	mov.b32 	%r19, 1;
	bra.uni 	$L__BB0_5;
$L__BB0_3:
	add.s32 	%r14, %r6, -1;
	setp.ne.s32 	%p5, %r2, %r14;
	and.b16  	%rs11, %rs9, 8;
	setp.eq.s16 	%p6, %rs11, 0;
	mov.b32 	%r19, 0;
	or.pred  	%p7, %p5, %p6;
	@%p7 bra 	$L__BB0_5;
	and.b16  	%rs12, %rs23, 80;
	or.b16  	%rs23, %rs12, 32;
$L__BB0_5:
	setp.ne.s32 	%p8, %r3, 0;
	and.b16  	%rs14, %rs23, 64;
	setp.eq.s16 	%p9, %rs14, 0;
	or.pred  	%p10, %p8, %p9;
	@%p10 bra 	$L__BB0_7;
	and.b16  	%rs17, %rs23, -81;
	or.b16  	%rs23, %rs17, 16;
	mov.b32 	%r19, 1;
	bra.uni 	$L__BB0_9;
$L__BB0_7:
	add.s32 	%r17, %r7, -1;
	setp.ne.s32 	%p11, %r3, %r17;
	and.b16  	%rs15, %rs23, 16;
	setp.eq.s16 	%p12, %rs15, 0;
	or.pred  	%p13, %p11, %p12;
	@%p13 bra 	$L__BB0_9;
	and.b16  	%rs16, %rs23, -81;
	or.b16  	%rs23, %rs16, 64;
$L__BB0_9:
	and.b16  	%rs18, %rs23, 255;
	setp.eq.s16 	%p14, %rs18, 160;
	setp.eq.s16 	%p15, %rs18, 80;
	setp.eq.s32 	%p16, %r19, 0;
	xor.b16  	%rs19, %rs23, -16;
	selp.b16 	%rs20, %rs19, %rs23, %p15;
	selp.b16 	%rs21, %rs19, %rs20, %p14;
	selp.b16 	%rs22, %rs21, %rs23, %p16;
	st.global.u8 	[%rd1], %rs22;
$L__BB0_10:
	ret;

}
	// .globl	_Z9streamingPhii
.visible .entry _Z9streamingPhii(
	.param .u64 .ptr .align 1 _Z9streamingPhii_param_0,
	.param .u32 _Z9streamingPhii_param_1,
	.param .u32 _Z9streamingPhii_param_2
)
{
	.reg .pred 	%p<2>;
	.reg .b16 	%rs<15>;
	.reg .b32 	%r<25>;
	.reg .b64 	%rd<13>;

	ld.param.u64 	%rd1, [_Z9streamingPhii_param_0];
	ld.param.u32 	%r2, [_Z9streamingPhii_param_1];
	ld.param.u32 	%r3, [_Z9streamingPhii_param_2];
	mov.u32 	%r4, %tid.x;
	mov.u32 	%r5, %ctaid.x;
	mov.u32 	%r6, %ntid.x;
	mad.lo.s32 	%r1, %r5, %r6, %r4;
	mul.lo.s32 	%r7, %r3, %r2;
	setp.ge.s32 	%p1, %r1, %r7;
	@%p1 bra 	$L__BB1_2;
	cvta.to.global.u64 	%rd2, %rd1;
	div.s32 	%r8, %r1, %r3;
	mul.lo.s32 	%r9, %r8, %r3;
	sub.s32 	%r10, %r1, %r9;
	add.s32 	%r11, %r10, 1;
	rem.s32 	%r12, %r11, %r3;
	add.s32 	%r13, %r12, %r9;
	cvt.s64.s32 	%rd3, %r13;
	add.s64 	%rd4, %rd2, %rd3;
	ld.global.u8 	%rs1, [%rd4];
	and.b16  	%rs2, %rs1, 64;
	add.s32 	%r14, %r2, %r8;
	add.s32 	%r15, %r14, -1;
	rem.s32 	%r16, %r15, %r2;
	mad.lo.s32 	%r17, %r16, %r3, %r10;
	cvt.s64.s32 	%rd5, %r17;
	add.s64 	%rd6, %rd2, %rd5;
	ld.global.u8 	%rs3, [%rd6];
	and.b16  	%rs4, %rs3, 128;
	or.b16  	%rs5, %rs4, %rs2;
	add.s32 	%r18, %r3, %r10;
	add.s32 	%r19, %r18, -1;
	rem.s32 	%r20, %r19, %r3;
	add.s32 	%r21, %r20, %r9;
	cvt.s64.s32 	%rd7, %r21;
	add.s64 	%rd8, %rd2, %rd7;
	ld.global.u8 	%rs6, [%rd8];
	and.b16  	%rs7, %rs6, 16;
	or.b16  	%rs8, %rs5, %rs7;
	add.s32 	%r22, %r8, 1;
	rem.s32 	%r23, %r22, %r2;
	mad.lo.s32 	%r24, %r23, %r3, %r10;
	cvt.s64.s32 	%rd9, %r24;
	add.s64 	%rd10, %rd2, %rd9;
	ld.global.u8 	%rs9, [%rd10];
	and.b16  	%rs10, %rs9, 32;
	or.b16  	%rs11, %rs8, %rs10;
	cvt.s64.s32 	%rd11, %r1;
	add.s64 	%rd12, %rd2, %rd11;
	ld.global.u8 	%rs12, [%rd12];
	shr.u16 	%rs13, %rs11, 4;
	or.b16  	%rs14, %rs13, %rs12;
	st.global.u8 	[%rd12], %rs14;
$L__BB1_2:
	ret;

}


// ===== COMPILED SASS (sm_100) =====

	.target	sm_100

	.elftype	@"ET_EXEC"


//--------------------- .note.nv.tkinfo           --------------------------
	.section	.note.nv.tkinfo,"",@"SHT_NOTE"
	.sectionflags	@"SHF_NOTE_NV_TKINFO"
	.tkinfo
        /*0018*/ 	.word	0x00000002
        /*0030*/ 	.string	""
        /*0030*/ 	.string	"ptxas"
        /*0030*/ 	.string	"Cuda compilation tools, release 13.0, V13.0.88"
        /*0030*/ 	.string	"Build cuda_13.0.r13.0/compiler.36424714_0"
        /*0030*/ 	.string	"-arch sm_100 -m 64 "



//--------------------- .note.nv.cuinfo           --------------------------
	.section	.note.nv.cuinfo,"",@"SHT_NOTE"
	.sectionflags	@"SHF_NOTE_NV_CUINFO"
        /*0018*/ 	.short	0x0002
        /*001a*/ 	.short	0x0064
        /*001c*/ 	.short	0x0082
	.zero		2


//--------------------- .nv.info                  --------------------------
	.section	.nv.info,"",@"SHT_CUDA_INFO"
	.align	4


	//----- nvinfo : EIATTR_REGCOUNT
	.align		4
        /*0000*/ 	.byte	0x04, 0x2f
        /*0002*/ 	.short	(.L_1 - .L_0)
	.align		4
.L_0:
        /*0004*/ 	.word	index@(_Z9collisionPhii)
        /*0008*/ 	.word	0x0000000f


	//----- nvinfo : EIATTR_FRAME_SIZE
	.align		4
.L_1:
        /*000c*/ 	.byte	0x04, 0x11
        /*000e*/ 	.short	(.L_3 - .L_2)
	.align		4
.L_2:
        /*0010*/ 	.word	index@(_Z9collisionPhii)
        /*0014*/ 	.word	0x00000000


	//----- nvinfo : EIATTR_REGCOUNT
	.align		4
.L_3:
        /*0018*/ 	.byte	0x04, 0x2f
        /*001a*/ 	.short	(.L_5 - .L_4)
	.align		4
.L_4:
        /*001c*/ 	.word	index@(_Z9streamingPhii)
        /*0020*/ 	.word	0x00000018


	//----- nvinfo : EIATTR_FRAME_SIZE
	.align		4
.L_5:
        /*0024*/ 	.byte	0x04, 0x11
        /*0026*/ 	.short	(.L_7 - .L_6)
	.align		4
.L_6:
        /*0028*/ 	.word	index@(_Z9streamingPhii)
        /*002c*/ 	.word	0x00000000


	//----- nvinfo : EIATTR_MIN_STACK_SIZE
	.align		4
.L_7:
        /*0030*/ 	.byte	0x04, 0x12
        /*0032*/ 	.short	(.L_9 - .L_8)
	.align		4
.L_8:
        /*0034*/ 	.word	index@(_Z9streamingPhii)
        /*0038*/ 	.word	0x00000000


	//----- nvinfo : EIATTR_MIN_STACK_SIZE
	.align		4
.L_9:
        /*003c*/ 	.byte	0x04, 0x12
        /*003e*/ 	.short	(.L_11 - .L_10)
	.align		4
.L_10:
        /*0040*/ 	.word	index@(_Z9collisionPhii)
        /*0044*/ 	.word	0x00000000
.L_11:


//--------------------- .nv.compat                --------------------------
	.section	.nv.compat,"",@"SHT_CUDA_COMPAT_INFO"
	.align	4
        /*0000*/ 	.byte	0x02, 0x09, 0x00, 0x00, 0x02, 0x02, 0x01, 0x00, 0x02, 0x05, 0x05, 0x00, 0x03, 0x07, 0x01, 0x01
        /*0010*/ 	.byte	0x02, 0x03, 0x00, 0x00, 0x02, 0x06, 0x01, 0x00, 0x04, 0x0b, 0x08, 0x00, 0x09, 0x00, 0x00, 0x00
        /*0020*/ 	.byte	0x00, 0x00, 0x00, 0x00


//--------------------- .nv.info._Z9streamingPhii --------------------------
	.section	.nv.info._Z9streamingPhii,"",@"SHT_CUDA_INFO"
	.sectionflags	@""
	.align	4


	//----- nvinfo : EIATTR_CUDA_API_VERSION
	.align		4
        /*0000*/ 	.byte	0x04, 0x37
        /*0002*/ 	.short	(.L_13 - .L_12)
.L_12:
        /*0004*/ 	.word	0x00000082


	//----- nvinfo : EIATTR_KPARAM_INFO
	.align		4
.L_13:
        /*0008*/ 	.byte	0x04, 0x17
        /*000a*/ 	.short	(.L_15 - .L_14)
.L_14:
        /*000c*/ 	.word	0x00000000
        /*0010*/ 	.short	0x0002
        /*0012*/ 	.short	0x000c
        /*0014*/ 	.byte	0x00, 0xf0, 0x11, 0x00


	//----- nvinfo : EIATTR_KPARAM_INFO
	.align		4
.L_15:
        /*0018*/ 	.byte	0x04, 0x17
        /*001a*/ 	.short	(.L_17 - .L_16)
.L_16:
        /*001c*/ 	.word	0x00000000
        /*0020*/ 	.short	0x0001
        /*0022*/ 	.short	0x0008
        /*0024*/ 	.byte	0x00, 0xf0, 0x11, 0x00


	//----- nvinfo : EIATTR_KPARAM_INFO
	.align		4
.L_17:
        /*0028*/ 	.byte	0x04, 0x17
        /*002a*/ 	.short	(.L_19 - .L_18)
.L_18:
        /*002c*/ 	.word	0x00000000
        /*0030*/ 	.short	0x0000
        /*0032*/ 	.short	0x0000
        /*0034*/ 	.byte	0x00, 0xf5, 0x21, 0x00


	//----- nvinfo : EIATTR_SPARSE_MMA_MASK
	.align		4
.L_19:
        /*0038*/ 	.byte	0x03, 0x50
        /*003a*/ 	.short	0x0000


	//----- nvinfo : EIATTR_MAXREG_COUNT
	.align		4
        /*003c*/ 	.byte	0x03, 0x1b
        /*003e*/ 	.short	0x00ff


	//----- nvinfo : EIATTR_MERCURY_ISA_VERSION
	.align		4
        /*0040*/ 	.byte	0x03, 0x5f
        /*0042*/ 	.short	0x0101


	//----- nvinfo : EIATTR_VRC_CTA_INIT_COUNT
	.align		4
        /*0044*/ 	.byte	0x02, 0x4a
	.zero		1
	.zero		1


	//----- nvinfo : EIATTR_EXIT_INSTR_OFFSETS
	.align		4
        /*0048*/ 	.byte	0x04, 0x1c
        /*004a*/ 	.short	(.L_21 - .L_20)


	//   ....[0]....
.L_20:
        /*004c*/ 	.word	0x00000080


	//   ....[1]....
        /*0050*/ 	.word	0x000007b0


	//----- nvinfo : EIATTR_CBANK_PARAM_SIZE
	.align		4
.L_21:
        /*0054*/ 	.byte	0x03, 0x19
        /*0056*/ 	.short	0x0010


	//----- nvinfo : EIATTR_PARAM_CBANK
	.align		4
        /*0058*/ 	.byte	0x04, 0x0a
        /*005a*/ 	.short	(.L_23 - .L_22)
	.align		4
.L_22:
        /*005c*/ 	.word	index@(.nv.constant0._Z9streamingPhii)
        /*0060*/ 	.short	0x0380
        /*0062*/ 	.short	0x0010


	//----- nvinfo : EIATTR_SW_WAR
	.align		4
.L_23:
        /*0064*/ 	.byte	0x04, 0x36
        /*0066*/ 	.short	(.L_25 - .L_24)
.L_24:
        /*0068*/ 	.word	0x00000008
.L_25:


//--------------------- .nv.info._Z9collisionPhii --------------------------
	.section	.nv.info._Z9collisionPhii,"",@"SHT_CUDA_INFO"
	.sectionflags	@""
	.align	4


	//----- nvinfo : EIATTR_CUDA_API_VERSION
	.align		4
        /*0000*/ 	.byte	0x04, 0x37
        /*0002*/ 	.short	(.L_27 - .L_26)
.L_26:
        /*0004*/ 	.word	0x00000082


	//----- nvinfo : EIATTR_KPARAM_INFO
	.align		4
.L_27:
        /*0008*/ 	.byte	0x04, 0x17
        /*000a*/ 	.short	(.L_29 - .L_28)
.L_28:
        /*000c*/ 	.word	0x00000000
        /*0010*/ 	.short	0x0002
        /*0012*/ 	.short	0x000c
        /*0014*/ 	.byte	0x00, 0xf0, 0x11, 0x00


	//----- nvinfo : EIATTR_KPARAM_INFO
	.align		4
.L_29:
        /*0018*/ 	.byte	0x04, 0x17
        /*001a*/ 	.short	(.L_31 - .L_30)
.L_30:
        /*001c*/ 	.word	0x00000000
        /*0020*/ 	.short	0x0001
        /*0022*/ 	.short	0x0008
        /*0024*/ 	.byte	0x00, 0xf0, 0x11, 0x00


	//----- nvinfo : EIATTR_KPARAM_INFO
	.align		4
.L_31:
        /*0028*/ 	.byte	0x04, 0x17
        /*002a*/ 	.short	(.L_33 - .L_32)
.L_32:
        /*002c*/ 	.word	0x00000000
        /*0030*/ 	.short	0x0000
        /*0032*/ 	.short	0x0000
        /*0034*/ 	.byte	0x00, 0xf5, 0x21, 0x00


	//----- nvinfo : EIATTR_SPARSE_MMA_MASK
	.align		4
.L_33:
        /*0038*/ 	.byte	0x03, 0x50
        /*003a*/ 	.short	0x0000


	//----- nvinfo : EIATTR_MAXREG_COUNT
	.align		4
        /*003c*/ 	.byte	0x03, 0x1b
        /*003e*/ 	.short	0x00ff


	//----- nvinfo : EIATTR_MERCURY_ISA_VERSION
	.align		4
        /*0040*/ 	.byte	0x03, 0x5f
        /*0042*/ 	.short	0x0101


	//----- nvinfo : EIATTR_VRC_CTA_INIT_COUNT
	.align		4
        /*0044*/ 	.byte	0x02, 0x4a
	.zero		1
	.zero		1


	//----- nvinfo : EIATTR_EXIT_INSTR_OFFSETS
	.align		4
        /*0048*/ 	.byte	0x04, 0x1c
        /*004a*/ 	.short	(.L_35 - .L_34)


	//   ....[0]....
.L_34:
        /*004c*/ 	.word	0x00000080


	//   ....[1]....
        /*0050*/ 	.word	0x000004f0


	//----- nvinfo : EIATTR_CRS_STACK_SIZE
	.align		4
.L_35:
        /*0054*/ 	.byte	0x04, 0x1e
        /*0056*/ 	.short	(.L_37 - .L_36)
.L_36:
        /*0058*/ 	.word	0x00000000


	//----- nvinfo : EIATTR_CBANK_PARAM_SIZE
	.align		4
.L_37:
        /*005c*/ 	.byte	0x03, 0x19
        /*005e*/ 	.short	0x0010


	//----- nvinfo : EIATTR_PARAM_CBANK
	.align		4
        /*0060*/ 	.byte	0x04, 0x0a
        /*0062*/ 	.short	(.L_39 - .L_38)
	.align		4
.L_38:
        /*0064*/ 	.word	index@(.nv.constant0._Z9collisionPhii)
        /*0068*/ 	.short	0x0380
        /*006a*/ 	.short	0x0010


	//----- nvinfo : EIATTR_SW_WAR
	.align		4
.L_39:
        /*006c*/ 	.byte	0x04, 0x36
        /*006e*/ 	.short	(.L_41 - .L_40)
.L_40:
        /*0070*/ 	.word	0x00000008
.L_41:


//--------------------- .nv.callgraph             --------------------------
	.section	.nv.callgraph,"",@"SHT_CUDA_CALLGRAPH"
	.align	4
	.sectionentsize	8
	.align		4
        /*0000*/ 	.word	0x00000000
	.align		4
        /*0004*/ 	.word	0xffffffff
	.align		4
        /*0008*/ 	.word	0x00000000
	.align		4
        /*000c*/ 	.word	0xfffffffe
	.align		4
        /*0010*/ 	.word	0x00000000
	.align		4
        /*0014*/ 	.word	0xfffffffd
	.align		4
        /*0018*/ 	.word	0x00000000
	.align		4
        /*001c*/ 	.word	0xfffffffc


//--------------------- .text._Z9streamingPhii    --------------------------
	.section	.text._Z9streamingPhii,"ax",@progbits
	.align	128
        .global         _Z9streamingPhii
        .type           _Z9streamingPhii,@function
        .size           _Z9streamingPhii,(.L_x_6 - _Z9streamingPhii)
        .other          _Z9streamingPhii,@"STO_CUDA_ENTRY STV_DEFAULT"
_Z9streamingPhii:
.text._Z9streamingPhii:
[----:B------:R-:W-:Y:S01]  /*0000*/  LDC R1, c[0x0][0x37c] ;  /* 0x0000df00ff017b82 */ /* 0x000fe20000000800 */
[----:B------:R-:W0:Y:S07]  /*0010*/  S2R R0, SR_TID.X ;  /* 0x0000000000007919 */ /* 0x000e2e0000002100 */
[----:B------:R-:W0:Y:S08]  /*0020*/  S2UR UR4, SR_CTAID.X ;  /* 0x00000000000479c3 */ /* 0x000e300000002500 */
[----:B------:R-:W0:Y:S08]  /*0030*/  LDC R5, c[0x0][0x360] ;  /* 0x0000d800ff057b82 */ /* 0x000e300000000800 */
[----:B------:R-:W1:Y:S01]  /*0040*/  LDC.64 R2, c[0x0][0x388] ;  /* 0x0000e200ff027b82 */ /* 0x000e620000000a00 */
[----:B0-----:R-:W-:-:S02]  /*0050*/  IMAD R0, R5, UR4, R0 ;  /* 0x0000000405007c24 */ /* 0x001fc4000f8e0200 */
[----:B-1----:R-:W-:-:S05]  /*0060*/  IMAD R5, R3, R2, RZ ;  /* 0x0000000203057224 */ /* 0x002fca00078e02ff */
[----:B------:R-:W-:-:S13]  /*0070*/  ISETP.GE.AND P0, PT, R0, R5, PT ;  /* 0x000000050000720c */ /* 0x000fda0003f06270 */
[----:B------:R-:W-:Y:S05]  /*0080*/  @P0 EXIT ;  /* 0x000000000000094d */ /* 0x000fea0003800000 */
[----:B------:R-:W-:Y:S01]  /*0090*/  IABS R4, R3 ;  /* 0x0000000300047213 */ /* 0x000fe20000000000 */
[----:B------:R-:W0:Y:S01]  /*00a0*/  LDCU.64 UR6, c[0x0][0x380] ;  /* 0x00007000ff0677ac */ /* 0x000e220008000a00 */
[----:B------:R-:W-:Y:S02]  /*00b0*/  IABS R11, R0 ;  /* 0x00000000000b7213 */ /* 0x000fe40000000000 */
[----:B------:R-:W1:Y:S01]  /*00c0*/  I2F.RP R5, R4 ;  /* 0x0000000400057306 */ /* 0x000e620000209400 */
[----:B------:R-:W-:Y:S01]  /*00d0*/  ISETP.NE.AND P2, PT, R3, RZ, PT ;  /* 0x000000ff0300720c */ /* 0x000fe20003f45270 */
[----:B------:R-:W2:Y:S06]  /*00e0*/  LDCU.64 UR4, c[0x0][0x358] ;  /* 0x00006b00ff0477ac */ /* 0x000eac0008000a00 */
[----:B-1----:R-:W1:Y:S02]  /*00f0*/  MUFU.RCP R5, R5 ;  /* 0x0000000500057308 */ /* 0x002e640000001000 */
[----:B-1----:R-:W-:Y:S01]  /*0100*/  VIADD R6, R5, 0xffffffe ;  /* 0x0ffffffe05067836 */ /* 0x002fe20000000000 */
[----:B------:R-:W-:-:S05]  /*0110*/  IABS R5, R2 ;  /* 0x0000000200057213 */ /* 0x000fca0000000000 */
[----:B------:R1:W3:Y:S08]  /*0120*/  F2I.FTZ.U32.TRUNC.NTZ R7, R6 ;  /* 0x0000000600077305 */ /* 0x0002f0000021f000 */
[----:B------:R-:W4:Y:S01]  /*0130*/  I2F.RP R12, R5 ;  /* 0x00000005000c7306 */ /* 0x000f220000209400 */
[----:B-1----:R-:W-:Y:S02]  /*0140*/  IMAD.MOV.U32 R6, RZ, RZ, RZ ;  /* 0x000000ffff067224 */ /* 0x002fe400078e00ff */
[----:B---3--:R-:W-:-:S04]  /*0150*/  IMAD.MOV R9, RZ, RZ, -R7 ;  /* 0x000000ffff097224 */ /* 0x008fc800078e0a07 */
[----:B------:R-:W-:-:S04]  /*0160*/  IMAD R9, R9, R4, RZ ;  /* 0x0000000409097224 */ /* 0x000fc800078e02ff */
[----:B------:R-:W-:Y:S01]  /*0170*/  IMAD.HI.U32 R9, R7, R9, R6 ;  /* 0x0000000907097227 */ /* 0x000fe200078e0006 */
[----:B----4-:R-:W1:Y:S05]  /*0180*/  MUFU.RCP R12, R12 ;  /* 0x0000000c000c7308 */ /* 0x010e6a0000001000 */
[----:B------:R-:W-:-:S04]  /*0190*/  IMAD.HI.U32 R7, R9, R11, RZ ;  /* 0x0000000b09077227 */ /* 0x000fc800078e00ff */
[----:B------:R-:W-:-:S04]  /*01a0*/  IMAD.MOV R6, RZ, RZ, -R7 ;  /* 0x000000ffff067224 */ /* 0x000fc800078e0a07 */
[----:B------:R-:W-:Y:S01]  /*01b0*/  IMAD R11, R4, R6, R11 ;  /* 0x00000006040b7224 */ /* 0x000fe200078e020b */
[----:B------:R-:W-:Y:S01]  /*01c0*/  LOP3.LUT R6, R0, R3, RZ, 0x3c, !PT ;  /* 0x0000000300067212 */ /* 0x000fe200078e3cff */
[----:B-1----:R-:W-:-:S03]  /*01d0*/  VIADD R10, R12, 0xffffffe ;  /* 0x0ffffffe0c0a7836 */ /* 0x002fc60000000000 */
[----:B------:R-:W-:Y:S02]  /*01e0*/  ISETP.GT.U32.AND P1, PT, R4, R11, PT ;  /* 0x0000000b0400720c */ /* 0x000fe40003f24070 */
[----:B------:R-:W-:-:S11]  /*01f0*/  ISETP.GE.AND P3, PT, R6, RZ, PT ;  /* 0x000000ff0600720c */ /* 0x000fd60003f66270 */
[----:B------:R-:W-:Y:S02]  /*0200*/  @!P1 IMAD.IADD R11, R11, 0x1, -R4 ;  /* 0x000000010b0b9824 */ /* 0x000fe400078e0a04 */
[----:B------:R-:W-:-:S03]  /*0210*/  @!P1 VIADD R7, R7, 0x1 ;  /* 0x0000000107079836 */ /* 0x000fc60000000000 */
[----:B------:R-:W-:Y:S02]  /*0220*/  ISETP.GE.U32.AND P0, PT, R11, R4, PT ;  /* 0x000000040b00720c */ /* 0x000fe40003f06070 */
[----:B------:R1:W3:Y:S02]  /*0230*/  F2I.FTZ.U32.TRUNC.NTZ R11, R10 ;  /* 0x0000000a000b7305 */ /* 0x0002e4000021f000 */
[----:B-1----:R-:W-:-:S09]  /*0240*/  IMAD.MOV.U32 R10, RZ, RZ, RZ ;  /* 0x000000ffff0a7224 */ /* 0x002fd200078e00ff */
[----:B------:R-:W-:-:S04]  /*0250*/  @P0 VIADD R7, R7, 0x1 ;  /* 0x0000000107070836 */ /* 0x000fc80000000000 */
[----:B------:R-:W-:Y:S01]  /*0260*/  IMAD.MOV.U32 R8, RZ, RZ, R7 ;  /* 0x000000ffff087224 */ /* 0x000fe200078e0007 */
[----:B------:R-:W-:Y:S01]  /*0270*/  LOP3.LUT R7, RZ, R3, RZ, 0x33, !PT ;  /* 0x00000003ff077212 */ /* 0x000fe200078e33ff */
[----:B---3--:R-:W-:Y:S02]  /*0280*/  IMAD.MOV R12, RZ, RZ, -R11 ;  /* 0x000000ffff0c7224 */ /* 0x008fe400078e0a0b */
[----:B------:R-:W-:Y:S02]  /*0290*/  @!P3 IMAD.MOV R8, RZ, RZ, -R8 ;  /* 0x000000ffff08b224 */ /* 0x000fe400078e0a08 */
[----:B------:R-:W-:-:S03]  /*02a0*/  IMAD R13, R12, R5, RZ ;  /* 0x000000050c0d7224 */ /* 0x000fc600078e02ff */
[----:B------:R-:W-:Y:S01]  /*02b0*/  SEL R8, R7, R8, !P2 ;  /* 0x0000000807087207 */ /* 0x000fe20005000000 */
[----:B------:R-:W-:-:S03]  /*02c0*/  IMAD.HI.U32 R11, R11, R13, R10 ;  /* 0x0000000d0b0b7227 */ /* 0x000fc600078e000a */
[C---:B------:R-:W-:Y:S01]  /*02d0*/  IADD3 R20, PT, PT, R8.reuse, -0x1, R2 ;  /* 0xffffffff08147810 */ /* 0x040fe20007ffe002 */
[----:B------:R-:W-:Y:S02]  /*02e0*/  IMAD.MOV R6, RZ, RZ, -R8 ;  /* 0x000000ffff067224 */ /* 0x000fe400078e0a08 */
[----:B------:R-:W-:Y:S01]  /*02f0*/  VIADD R19, R8, 0x1 ;  /* 0x0000000108137836 */ /* 0x000fe20000000000 */
[----:B------:R-:W-:Y:S01]  /*0300*/  IABS R14, R20 ;  /* 0x00000014000e7213 */ /* 0x000fe20000000000 */
[----:B------:R-:W-:-:S03]  /*0310*/  IMAD R6, R3, R6, R0 ;  /* 0x0000000603067224 */ /* 0x000fc600078e0200 */
[----:B------:R-:W-:Y:S01]  /*0320*/  IABS R16, R19 ;  /* 0x0000001300107213 */ /* 0x000fe20000000000 */
[C---:B------:R-:W-:Y:S01]  /*0330*/  VIADD R17, R6.reuse, 0x1 ;  /* 0x0000000106117836 */ /* 0x040fe20000000000 */
[----:B------:R-:W-:Y:S01]  /*0340*/  IADD3 R18, PT, PT, R6, -0x1, R3 ;  /* 0xffffffff06127810 */ /* 0x000fe20007ffe003 */
[----:B------:R-:W-:-:S03]  /*0350*/  IMAD.HI.U32 R12, R11, R14, RZ ;  /* 0x0000000e0b0c7227 */ /* 0x000fc600078e00ff */
[----:B------:R-:W-:Y:S01]  /*0360*/  IABS R13, R17 ;  /* 0x00000011000d7213 */ /* 0x000fe20000000000 */
[----:B------:R-:W-:Y:S01]  /*0370*/  IMAD.HI.U32 R11, R11, R16, RZ ;  /* 0x000000100b0b7227 */ /* 0x000fe200078e00ff */
[----:B------:R-:W-:-:S03]  /*0380*/  IABS R15, R18 ;  /* 0x00000012000f7213 */ /* 0x000fc60000000000 */
[----:B------:R-:W-:-:S04]  /*0390*/  IMAD.HI.U32 R10, R9, R13, RZ ;  /* 0x0000000d090a7227 */ /* 0x000fc800078e00ff */
[----:B------:R-:W-:Y:S01]  /*03a0*/  IMAD.HI.U32 R9, R9, R15, RZ ;  /* 0x0000000f09097227 */ /* 0x000fe200078e00ff */
[----:B------:R-:W-:-:S03]  /*03b0*/  IADD3 R10, PT, PT, -R10, RZ, RZ ;  /* 0x000000ff0a0a7210 */ /* 0x000fc60007ffe1ff */
[----:B------:R-:W-:Y:S02]  /*03c0*/  IMAD.MOV R12, RZ, RZ, -R12 ;  /* 0x000000ffff0c7224 */ /* 0x000fe400078e0a0c */
[----:B------:R-:W-:Y:S02]  /*03d0*/  IMAD.MOV R21, RZ, RZ, -R11 ;  /* 0x000000ffff157224 */ /* 0x000fe400078e0a0b */
[----:B------:R-:W-:Y:S02]  /*03e0*/  IMAD.MOV R11, RZ, RZ, -R9 ;  /* 0x000000ffff0b7224 */ /* 0x000fe400078e0a09 */
[C---:B------:R-:W-:Y:S02]  /*03f0*/  IMAD R9, R4.reuse, R10, R13 ;  /* 0x0000000a04097224 */ /* 0x040fe400078e020d */
[C---:B------:R-:W-:Y:S02]  /*0400*/  IMAD R10, R5.reuse, R12, R14 ;  /* 0x0000000c050a7224 */ /* 0x040fe400078e020e */
[C---:B------:R-:W-:Y:S01]  /*0410*/  IMAD R12, R5.reuse, R21, R16 ;  /* 0x00000015050c7224 */ /* 0x040fe200078e0210 */
[C---:B------:R-:W-:Y:S01]  /*0420*/  ISETP.GT.U32.AND P0, PT, R4.reuse, R9, PT ;  /* 0x000000090400720c */ /* 0x040fe20003f04070 */
[----:B------:R-:W-:Y:S01]  /*0430*/  IMAD R11, R4, R11, R15 ;  /* 0x0000000b040b7224 */ /* 0x000fe200078e020f */
[----:B------:R-:W-:-:S02]  /*0440*/  ISETP.GT.U32.AND P1, PT, R5, R10, PT ;  /* 0x0000000a0500720c */ /* 0x000fc40003f24070 */
[----:B------:R-:W-:Y:S02]  /*0450*/  ISETP.GT.U32.AND P4, PT, R5, R12, PT ;  /* 0x0000000c0500720c */ /* 0x000fe40003f84070 */
[----:B------:R-:W-:-:S07]  /*0460*/  ISETP.GT.U32.AND P3, PT, R4, R11, PT ;  /* 0x0000000b0400720c */ /* 0x000fce0003f64070 */
[--C-:B------:R-:W-:Y:S01]  /*0470*/  @!P0 IMAD.IADD R9, R9, 0x1, -R4.reuse ;  /* 0x0000000109098824 */ /* 0x100fe200078e0a04 */
[----:B------:R-:W-:Y:S01]  /*0480*/  ISETP.GE.AND P0, PT, R17, RZ, PT ;  /* 0x000000ff1100720c */ /* 0x000fe20003f06270 */
[--C-:B------:R-:W-:Y:S02]  /*0490*/  @!P1 IMAD.IADD R10, R10, 0x1, -R5.reuse ;  /* 0x000000010a0a9824 */ /* 0x100fe400078e0a05 */
[----:B------:R-:W-:Y:S01]  /*04a0*/  @!P4 IMAD.IADD R12, R12, 0x1, -R5 ;  /* 0x000000010c0cc824 */ /* 0x000fe200078e0a05 */
[C---:B------:R-:W-:Y:S01]  /*04b0*/  ISETP.GT.U32.AND P1, PT, R4.reuse, R9, PT ;  /* 0x000000090400720c */ /* 0x040fe20003f24070 */
[----:B------:R-:W-:Y:S01]  /*04c0*/  @!P3 IMAD.IADD R11, R11, 0x1, -R4 ;  /* 0x000000010b0bb824 */ /* 0x000fe200078e0a04 */
[C---:B------:R-:W-:Y:S02]  /*04d0*/  ISETP.GT.U32.AND P6, PT, R5.reuse, R10, PT ;  /* 0x0000000a0500720c */ /* 0x040fe40003fc4070 */
[----:B------:R-:W-:Y:S02]  /*04e0*/  ISETP.GT.U32.AND P5, PT, R5, R12, PT ;  /* 0x0000000c0500720c */ /* 0x000fe40003fa4070 */
[----:B------:R-:W-:-:S02]  /*04f0*/  ISETP.GT.U32.AND P4, PT, R4, R11, PT ;  /* 0x0000000b0400720c */ /* 0x000fc40003f84070 */
[----:B------:R-:W-:-:S05]  /*0500*/  ISETP.GE.AND P3, PT, R20, RZ, PT ;  /* 0x000000ff1400720c */ /* 0x000fca0003f66270 */
[--C-:B------:R-:W-:Y:S01]  /*0510*/  @!P1 IMAD.IADD R9, R9, 0x1, -R4.reuse ;  /* 0x0000000109099824 */ /* 0x100fe200078e0a04 */
[----:B------:R-:W-:Y:S02]  /*0520*/  ISETP.GE.AND P1, PT, R19, RZ, PT ;  /* 0x000000ff1300720c */ /* 0x000fe40003f26270 */
[----:B------:R-:W-:Y:S01]  /*0530*/  @!P6 IADD3 R10, PT, PT, R10, -R5, RZ ;  /* 0x800000050a0ae210 */ /* 0x000fe20007ffe0ff */
[----:B------:R-:W-:Y:S01]  /*0540*/  @!P0 IMAD.MOV R9, RZ, RZ, -R9 ;  /* 0x000000ffff098224 */ /* 0x000fe200078e0a09 */
[----:B------:R-:W-:Y:S01]  /*0550*/  ISETP.GE.AND P6, PT, R18, RZ, PT ;  /* 0x000000ff1200720c */ /* 0x000fe20003fc6270 */
[----:B------:R-:W-:Y:S01]  /*0560*/  @!P5 IMAD.IADD R12, R12, 0x1, -R5 ;  /* 0x000000010c0cd824 */ /* 0x000fe200078e0a05 */
[----:B------:R-:W-:Y:S01]  /*0570*/  LOP3.LUT R5, RZ, R2, RZ, 0x33, !PT ;  /* 0x00000002ff057212 */ /* 0x000fe200078e33ff */
[----:B------:R-:W-:Y:S01]  /*0580*/  @!P4 IMAD.IADD R11, R11, 0x1, -R4 ;  /* 0x000000010b0bc824 */ /* 0x000fe200078e0a04 */
[----:B------:R-:W-:Y:S01]  /*0590*/  ISETP.NE.AND P4, PT, R2, RZ, PT ;  /* 0x000000ff0200720c */ /* 0x000fe20003f85270 */
[----:B------:R-:W-:Y:S01]  /*05a0*/  @!P3 IMAD.MOV R10, RZ, RZ, -R10 ;  /* 0x000000ffff0ab224 */ /* 0x000fe200078e0a0a */
[----:B------:R-:W-:-:S03]  /*05b0*/  SEL R9, R7, R9, !P2 ;  /* 0x0000000907097207 */ /* 0x000fc60005000000 */
[----:B------:R-:W-:Y:S01]  /*05c0*/  @!P1 IMAD.MOV R12, RZ, RZ, -R12 ;  /* 0x000000ffff0c9224 */ /* 0x000fe200078e0a0c */
[C---:B------:R-:W-:Y:S01]  /*05d0*/  SEL R10, R5.reuse, R10, !P4 ;  /* 0x0000000a050a7207 */ /* 0x040fe20006000000 */
[-C--:B------:R-:W-:Y:S02]  /*05e0*/  IMAD R9, R8, R3.reuse, R9 ;  /* 0x0000000308097224 */ /* 0x080fe400078e0209 */
[----:B------:R-:W-:Y:S01]  /*05f0*/  @!P6 IMAD.MOV R11, RZ, RZ, -R11 ;  /* 0x000000ffff0be224 */ /* 0x000fe200078e0a0b */
[----:B------:R-:W-:Y:S01]  /*0600*/  SEL R12, R5, R12, !P4 ;  /* 0x0000000c050c7207 */ /* 0x000fe20006000000 */
[--C-:B------:R-:W-:Y:S01]  /*0610*/  IMAD R10, R10, R3, R6.reuse ;  /* 0x000000030a0a7224 */ /* 0x100fe200078e0206 */
[----:B0-----:R-:W-:Y:S02]  /*0620*/  IADD3 R4, P0, PT, R9, UR6, RZ ;  /* 0x0000000609047c10 */ /* 0x001fe4000ff1e0ff */
[----:B------:R-:W-:Y:S01]  /*0630*/  SEL R7, R7, R11, !P2 ;  /* 0x0000000b07077207 */ /* 0x000fe20005000000 */
[----:B------:R-:W-:Y:S01]  /*0640*/  IMAD R12, R12, R3, R6 ;  /* 0x000000030c0c7224 */ /* 0x000fe200078e0206 */
[----:B------:R-:W-:-:S03]  /*0650*/  LEA.HI.X.SX32 R5, R9, UR7, 0x1, P0 ;  /* 0x0000000709057c11 */ /* 0x000fc600080f0eff */
[----:B------:R-:W-:Y:S01]  /*0660*/  IMAD R7, R8, R3, R7 ;  /* 0x0000000308077224 */ /* 0x000fe200078e0207 */
[C---:B------:R-:W-:Y:S01]  /*0670*/  IADD3 R8, P1, PT, R10.reuse, UR6, RZ ;  /* 0x000000060a087c10 */ /* 0x040fe2000ff3e0ff */
[----:B--2---:R-:W2:Y:S03]  /*0680*/  LDG.E.U8 R4, desc[UR4][R4.64] ;  /* 0x0000000404047981 */ /* 0x004ea6000c1e1100 */
[----:B------:R-:W-:Y:S02]  /*0690*/  LEA.HI.X.SX32 R9, R10, UR7, 0x1, P1 ;  /* 0x000000070a097c11 */ /* 0x000fe400088f0eff */
[C---:B------:R-:W-:Y:S02]  /*06a0*/  IADD3 R6, P0, PT, R7.reuse, UR6, RZ ;  /* 0x0000000607067c10 */ /* 0x040fe4000ff1e0ff */
[----:B------:R-:W-:Y:S01]  /*06b0*/  IADD3 R10, P1, PT, R12, UR6, RZ ;  /* 0x000000060c0a7c10 */ /* 0x000fe2000ff3e0ff */
[----:B------:R-:W3:Y:S01]  /*06c0*/  LDG.E.U8 R8, desc[UR4][R8.64] ;  /* 0x0000000408087981 */ /* 0x000ee2000c1e1100 */
[----:B------:R-:W-:-:S02]  /*06d0*/  LEA.HI.X.SX32 R7, R7, UR7, 0x1, P0 ;  /* 0x0000000707077c11 */ /* 0x000fc400080f0eff */
[----:B------:R-:W-:-:S03]  /*06e0*/  LEA.HI.X.SX32 R11, R12, UR7, 0x1, P1 ;  /* 0x000000070c0b7c11 */ /* 0x000fc600088f0eff */
[----:B------:R-:W4:Y:S01]  /*06f0*/  LDG.E.U8 R6, desc[UR4][R6.64] ;  /* 0x0000000406067981 */ /* 0x000f22000c1e1100 */
[----:B------:R-:W-:-:S03]  /*0700*/  IADD3 R2, P0, PT, R0, UR6, RZ ;  /* 0x0000000600027c10 */ /* 0x000fc6000ff1e0ff */
[----:B------:R-:W5:Y:S01]  /*0710*/  LDG.E.U8 R10, desc[UR4][R10.64] ;  /* 0x000000040a0a7981 */ /* 0x000f62000c1e1100 */
[----:B------:R-:W-:-:S05]  /*0720*/  LEA.HI.X.SX32 R3, R0, UR7, 0x1, P0 ;  /* 0x0000000700037c11 */ /* 0x000fca00080f0eff */
[----:B------:R-:W5:Y:S01]  /*0730*/  LDG.E.U8 R12, desc[UR4][R2.64] ;  /* 0x00000004020c7981 */ /* 0x000f62000c1e1100 */
[----:B--2---:R-:W-:-:S04]  /*0740*/  LOP3.LUT R13, R4, 0x40, RZ, 0xc0, !PT ;  /* 0x00000040040d7812 */ /* 0x004fc800078ec0ff */
[----:B---3--:R-:W-:-:S04]  /*0750*/  LOP3.LUT R13, R13, 0x80, R8, 0xf8, !PT ;  /* 0x000000800d0d7812 */ /* 0x008fc800078ef808 */
[----:B----4-:R-:W-:-:S04]  /*0760*/  LOP3.LUT R13, R13, 0x10, R6, 0xf8, !PT ;  /* 0x000000100d0d7812 */ /* 0x010fc800078ef806 */
[----:B-----5:R-:W-:-:S04]  /*0770*/  LOP3.LUT R0, R13, 0x20, R10, 0xf8, !PT ;  /* 0x000000200d007812 */ /* 0x020fc800078ef80a */
[----:B------:R-:W-:-:S04]  /*0780*/  SHF.R.U32.HI R5, RZ, 0x4, R0 ;  /* 0x00000004ff057819 */ /* 0x000fc80000011600 */
[----:B------:R-:W-:-:S05]  /*0790*/  LOP3.LUT R5, R5, R12, RZ, 0xfc, !PT ;  /* 0x0000000c05057212 */ /* 0x000fca00078efcff */
[----:B------:R-:W-:Y:S01]  /*07a0*/  STG.E.U8 desc[UR4][R2.64], R5 ;  /* 0x0000000502007986 */ /* 0x000fe2000c101104 */
[----:B------:R-:W-:Y:S05]  /*07b0*/  EXIT ;  /* 0x000000000000794d */ /* 0x000fea0003800000 */
.L_x_0:
[----:B------:R-:W-:-:S00]  /*07c0*/  BRA `(.L_x_0) ;  /* 0xfffffffc00fc7947 */ /* 0x000fc0000383ffff */
[----:B------:R-:W-:-:S00]  /*07d0*/  NOP ;  /* 0x0000000000007918 */ /* 0x000fc00000000000 */
        /* <DEDUP_REMOVED lines=10> */
.L_x_6:


//--------------------- .text._Z9collisionPhii    --------------------------
	.section	.text._Z9collisionPhii,"ax",@progbits
	.align	128
        .global         _Z9collisionPhii
        .type           _Z9collisionPhii,@function
        .size           _Z9collisionPhii,(.L_x_7 - _Z9collisionPhii)
        .other          _Z9collisionPhii,@"STO_CUDA_ENTRY STV_DEFAULT"
_Z9collisionPhii:
.text._Z9collisionPhii:
        /* <DEDUP_REMOVED lines=9> */
[----:B------:R-:W0:Y:S01]  /*0090*/  LDCU.64 UR6, c[0x0][0x380] ;  /* 0x00007000ff0677ac */ /* 0x000e220008000a00 */
[----:B------:R-:W1:Y:S01]  /*00a0*/  LDCU.64 UR4, c[0x0][0x358] ;  /* 0x00006b00ff0477ac */ /* 0x000e620008000a00 */
[----:B0-----:R-:W-:-:S04]  /*00b0*/  IADD3 R4, P0, PT, R0, UR6, RZ ;  /* 0x0000000600047c10 */ /* 0x001fc8000ff1e0ff */
[----:B------:R-:W-:-:S05]  /*00c0*/  LEA.HI.X.SX32 R5, R0, UR7, 0x1, P0 ;  /* 0x0000000700057c11 */ /* 0x000fca00080f0eff */
[----:B-1----:R-:W2:Y:S01]  /*00d0*/  LDG.E.U8 R12, desc[UR4][R4.64] ;  /* 0x00000004040c7981 */ /* 0x002ea2000c1e1100 */
[----:B------:R-:W-:Y:S01]  /*00e0*/  IABS R9, R3 ;  /* 0x0000000300097213 */ /* 0x000fe20000000000 */
[----:B------:R-:W-:Y:S01]  /*00f0*/  BSSY.RECONVERGENT B0, `(.L_x_1) ;  /* 0x0000029000007945 */ /* 0x000fe20003800200 */
[----:B------:R-:W-:Y:S02]  /*0100*/  ISETP.NE.AND P2, PT, R3, RZ, PT ;  /* 0x000000ff0300720c */ /* 0x000fe40003f45270 */
[----:B------:R-:W0:Y:S08]  /*0110*/  I2F.RP R8, R9 ;  /* 0x0000000900087306 */ /* 0x000e300000209400 */
[----:B0-----:R-:W0:Y:S02]  /*0120*/  MUFU.RCP R8, R8 ;  /* 0x0000000800087308 */ /* 0x001e240000001000 */
[----:B0-----:R-:W-:-:S06]  /*0130*/  VIADD R6, R8, 0xffffffe ;  /* 0x0ffffffe08067836 */ /* 0x001fcc0000000000 */
[----:B------:R0:W1:Y:S02]  /*0140*/  F2I.FTZ.U32.TRUNC.NTZ R7, R6 ;  /* 0x0000000600077305 */ /* 0x000064000021f000 */
[----:B0-----:R-:W-:Y:S02]  /*0150*/  IMAD.MOV.U32 R6, RZ, RZ, RZ ;  /* 0x000000ffff067224 */ /* 0x001fe400078e00ff */
[----:B-1----:R-:W-:-:S04]  /*0160*/  IMAD.MOV R10, RZ, RZ, -R7 ;  /* 0x000000ffff0a7224 */ /* 0x002fc800078e0a07 */
[----:B------:R-:W-:Y:S01]  /*0170*/  IMAD R11, R10, R9, RZ ;  /* 0x000000090a0b7224 */ /* 0x000fe200078e02ff */
[----:B------:R-:W-:-:S03]  /*0180*/  IABS R10, R0 ;  /* 0x00000000000a7213 */ /* 0x000fc60000000000 */
[----:B------:R-:W-:Y:S01]  /*0190*/  IMAD.HI.U32 R7, R7, R11, R6 ;  /* 0x0000000b07077227 */ /* 0x000fe200078e0006 */
[----:B------:R-:W-:-:S04]  /*01a0*/  LOP3.LUT R6, R0, R3, RZ, 0x3c, !PT ;  /* 0x0000000300067212 */ /* 0x000fc800078e3cff */
[----:B------:R-:W-:Y:S01]  /*01b0*/  ISETP.GE.AND P3, PT, R6, RZ, PT ;  /* 0x000000ff0600720c */ /* 0x000fe20003f66270 */
[----:B------:R-:W-:-:S04]  /*01c0*/  IMAD.HI.U32 R7, R7, R10, RZ ;  /* 0x0000000a07077227 */ /* 0x000fc800078e00ff */
[----:B------:R-:W-:-:S04]  /*01d0*/  IMAD.MOV R8, RZ, RZ, -R7 ;  /* 0x000000ffff087224 */ /* 0x000fc800078e0a07 */
[----:B------:R-:W-:-:S05]  /*01e0*/  IMAD R8, R9, R8, R10 ;  /* 0x0000000809087224 */ /* 0x000fca00078e020a */
[----:B------:R-:W-:-:S13]  /*01f0*/  ISETP.GT.U32.AND P1, PT, R9, R8, PT ;  /* 0x000000080900720c */ /* 0x000fda0003f24070 */
[----:B------:R-:W-:Y:S02]  /*0200*/  @!P1 IMAD.IADD R8, R8, 0x1, -R9 ;  /* 0x0000000108089824 */ /* 0x000fe400078e0a09 */
[----:B------:R-:W-:-:S03]  /*0210*/  @!P1 VIADD R7, R7, 0x1 ;  /* 0x0000000107079836 */ /* 0x000fc60000000000 */
[----:B------:R-:W-:-:S13]  /*0220*/  ISETP.GE.U32.AND P0, PT, R8, R9, PT ;  /* 0x000000090800720c */ /* 0x000fda0003f06070 */
[----:B------:R-:W-:-:S04]  /*0230*/  @P0 VIADD R7, R7, 0x1 ;  /* 0x0000000107070836 */ /* 0x000fc80000000000 */
[----:B------:R-:W-:-:S04]  /*0240*/  IMAD.MOV.U32 R9, RZ, RZ, R7 ;  /* 0x000000ffff097224 */ /* 0x000fc800078e0007 */
[----:B------:R-:W-:Y:S01]  /*0250*/  @!P3 IMAD.MOV R9, RZ, RZ, -R9 ;  /* 0x000000ffff09b224 */ /* 0x000fe200078e0a09 */
[----:B------:R-:W-:-:S05]  /*0260*/  @!P2 LOP3.LUT R9, RZ, R3, RZ, 0x33, !PT ;  /* 0x00000003ff09a212 */ /* 0x000fca00078e33ff */
[----:B------:R-:W-:-:S04]  /*0270*/  IMAD.MOV R8, RZ, RZ, -R9 ;  /* 0x000000ffff087224 */ /* 0x000fc800078e0a09 */
[----:B------:R-:W-:Y:S01]  /*0280*/  IMAD R8, R3, R8, R0 ;  /* 0x0000000803087224 */ /* 0x000fe200078e0200 */
[C---:B--2---:R-:W-:Y:S01]  /*0290*/  LOP3.LUT P1, RZ, R12.reuse, 0x2, RZ, 0xc0, !PT ;  /* 0x000000020cff7812 */ /* 0x044fe2000782c0ff */
[----:B------:R-:W-:-:S03]  /*02a0*/  IMAD.SHL.U32 R6, R12, 0x10, RZ ;  /* 0x000000100c067824 */ /* 0x000fc600078e00ff */
[----:B------:R-:W-:-:S13]  /*02b0*/  ISETP.NE.OR P1, PT, R9, RZ, !P1 ;  /* 0x000000ff0900720c */ /* 0x000fda0004f25670 */
[----:B------:R-:W-:Y:S02]  /*02c0*/  @!P1 LOP3.LUT R7, R6, 0x50, RZ, 0xc0, !PT ;  /* 0x0000005006079812 */ /* 0x000fe400078ec0ff */
[----:B------:R-:W-:Y:S02]  /*02d0*/  @!P1 PLOP3.LUT P0, PT, PT, PT, PT, 0x80, 0x8 ;  /* 0x000000000008981c */ /* 0x000fe40003f0f070 */
[----:B------:R-:W-:-:S04]  /*02e0*/  @!P1 LOP3.LUT R7, R7, 0xff80, RZ, 0xfc, !PT ;  /* 0x0000ff8007079812 */ /* 0x000fc800078efcff */
[----:B------:R-:W-:Y:S01]  /*02f0*/  @!P1 PRMT R6, R7, 0x7610, R6 ;  /* 0x0000761007069816 */ /* 0x000fe20000000006 */
[----:B------:R-:W-:Y:S06]  /*0300*/  @!P1 BRA `(.L_x_2) ;  /* 0x00000000001c9947 */ /* 0x000fec0003800000 */
[----:B------:R-:W-:Y:S01]  /*0310*/  VIADD R2, R2, 0xffffffff ;  /* 0xffffffff02027836 */ /* 0x000fe20000000000 */
[----:B------:R-:W-:Y:S02]  /*0320*/  LOP3.LUT P1, RZ, R12, 0x8, RZ, 0xc0, !PT ;  /* 0x000000080cff7812 */ /* 0x000fe4000782c0ff */
[----:B------:R-:W-:Y:S02]  /*0330*/  PLOP3.LUT P0, PT, PT, PT, PT, 0x8, 0x80 ;  /* 0x000000000080781c */ /* 0x000fe40003f0e170 */
[----:B------:R-:W-:-:S13]  /*0340*/  ISETP.NE.OR P1, PT, R9, R2, !P1 ;  /* 0x000000020900720c */ /* 0x000fda0004f25670 */
[----:B------:R-:W-:-:S04]  /*0350*/  @!P1 LOP3.LUT R0, R6, 0x50, RZ, 0xc0, !PT ;  /* 0x0000005006009812 */ /* 0x000fc800078ec0ff */
[----:B------:R-:W-:-:S04]  /*0360*/  @!P1 LOP3.LUT R0, R0, 0x20, RZ, 0xfc, !PT ;  /* 0x0000002000009812 */ /* 0x000fc800078efcff */
[----:B------:R-:W-:-:S07]  /*0370*/  @!P1 PRMT R6, R0, 0x7610, R6 ;  /* 0x0000761000069816 */ /* 0x000fce0000000006 */
.L_x_2:
[----:B------:R-:W-:Y:S05]  /*0380*/  BSYNC.RECONVERGENT B0 ;  /* 0x0000000000007941 */ /* 0x000fea0003800200 */
.L_x_1:
[----:B------:R-:W-:Y:S01]  /*0390*/  LOP3.LUT P1, RZ, R6, 0x40, RZ, 0xc0, !PT ;  /* 0x0000004006ff7812 */ /* 0x000fe2000782c0ff */
[----:B------:R-:W-:Y:S03]  /*03a0*/  BSSY.RECONVERGENT B0, `(.L_x_3) ;  /* 0x000000c000007945 */ /* 0x000fe60003800200 */
[----:B------:R-:W-:-:S13]  /*03b0*/  ISETP.NE.OR P1, PT, R8, RZ, !P1 ;  /* 0x000000ff0800720c */ /* 0x000fda0004f25670 */
[----:B------:R-:W-:-:S04]  /*03c0*/  @!P1 LOP3.LUT R0, R6, 0xffaf, RZ, 0xc0, !PT ;  /* 0x0000ffaf06009812 */ /* 0x000fc800078ec0ff */
[----:B------:R-:W-:-:S04]  /*03d0*/  @!P1 LOP3.LUT R0, R0, 0x10, RZ, 0xfc, !PT ;  /* 0x0000001000009812 */ /* 0x000fc800078efcff */
[----:B------:R-:W-:Y:S01]  /*03e0*/  @!P1 PRMT R6, R0, 0x7610, R6 ;  /* 0x0000761000069816 */ /* 0x000fe20000000006 */
[----:B------:R-:W-:Y:S06]  /*03f0*/  @!P1 BRA `(.L_x_4) ;  /* 0x0000000000189947 */ /* 0x000fec0003800000 */
[----:B------:R-:W-:Y:S01]  /*0400*/  VIADD R3, R3, 0xffffffff ;  /* 0xffffffff03037836 */ /* 0x000fe20000000000 */
[----:B------:R-:W-:-:S04]  /*0410*/  LOP3.LUT P2, RZ, R6, 0x10, RZ, 0xc0, !PT ;  /* 0x0000001006ff7812 */ /* 0x000fc8000784c0ff */
[----:B------:R-:W-:-:S13]  /*0420*/  ISETP.NE.OR P2, PT, R8, R3, !P2 ;  /* 0x000000030800720c */ /* 0x000fda0005745670 */
[----:B------:R-:W-:-:S04]  /*0430*/  @!P2 LOP3.LUT R0, R6, 0xffaf, RZ, 0xc0, !PT ;  /* 0x0000ffaf0600a812 */ /* 0x000fc800078ec0ff */
[----:B------:R-:W-:-:S04]  /*0440*/  @!P2 LOP3.LUT R0, R0, 0x40, RZ, 0xfc, !PT ;  /* 0x000000400000a812 */ /* 0x000fc800078efcff */
[----:B------:R-:W-:-:S07]  /*0450*/  @!P2 PRMT R6, R0, 0x7610, R6 ;  /* 0x000076100006a816 */ /* 0x000fce0000000006 */
.L_x_4:
[----:B------:R-:W-:Y:S05]  /*0460*/  BSYNC.RECONVERGENT B0 ;  /* 0x0000000000007941 */ /* 0x000fea0003800200 */
.L_x_3:
[C---:B------:R-:W-:Y:S02]  /*0470*/  LOP3.LUT R0, R6.reuse, 0xff, RZ, 0xc0, !PT ;  /* 0x000000ff06007812 */ /* 0x040fe400078ec0ff */
[----:B------:R-:W-:Y:S02]  /*0480*/  LOP3.LUT R3, R6, 0xfff0, RZ, 0x3c, !PT ;  /* 0x0000fff006037812 */ /* 0x000fe400078e3cff */
[C---:B------:R-:W-:Y:S02]  /*0490*/  ISETP.NE.AND P2, PT, R0.reuse, 0xa0, PT ;  /* 0x000000a00000780c */ /* 0x040fe40003f45270 */
[----:B------:R-:W-:Y:S02]  /*04a0*/  ISETP.NE.AND P3, PT, R0, 0x50, PT ;  /* 0x000000500000780c */ /* 0x000fe40003f65270 */
[----:B------:R-:W-:-:S09]  /*04b0*/  @!P1 PLOP3.LUT P0, PT, PT, PT, PT, 0x80, 0x8 ;  /* 0x000000000008981c */ /* 0x000fd20003f0f070 */
[----:B------:R-:W-:-:S04]  /*04c0*/  @P2 SEL R3, R3, R6, !P3 ;  /* 0x0000000603032207 */ /* 0x000fc80005800000 */
[----:B------:R-:W-:-:S05]  /*04d0*/  SEL R3, R3, R6, !P0 ;  /* 0x0000000603037207 */ /* 0x000fca0004000000 */
[----:B------:R-:W-:Y:S01]  /*04e0*/  STG.E.U8 desc[UR4][R4.64], R3 ;  /* 0x0000000304007986 */ /* 0x000fe2000c101104 */
[----:B------:R-:W-:Y:S05]  /*04f0*/  EXIT ;  /* 0x000000000000794d */ /* 0x000fea0003800000 */
.L_x_5:
        /* <DEDUP_REMOVED lines=16> */
.L_x_7:


//--------------------- .nv.shared.reserved.0     --------------------------
	.section	.nv.shared.reserved.0,"aw",@nobits
	.weak		__nv_reservedSMEM_offset_0_alias
	.size		__nv_reservedSMEM_offset_0_alias, 0, 64
	.other		__nv_reservedSMEM_offset_0_alias,@"STO_CUDA_RESERVED_SHARED STV_DEFAULT"
__nv_reservedSMEM_offset_0_alias:
	.zero		0
	.zero		64


//--------------------- .nv.constant0._Z9streamingPhii --------------------------
	.section	.nv.constant0._Z9streamingPhii,"a",@progbits
	.sectionflags	@""
	.align	4
.nv.constant0._Z9streamingPhii:
	.zero		912


//--------------------- .nv.constant0._Z9collisionPhii --------------------------
	.section	.nv.constant0._Z9collisionPhii,"a",@progbits
	.sectionflags	@""
	.align	4
.nv.constant0._Z9collisionPhii:
	.zero		912


//--------------------- SYMBOLS --------------------------

	.type		.nv.reservedSmem.offset0,@object
	.size		.nv.reservedSmem.offset0,0x4
